//
// Generated by NVIDIA NVVM Compiler
//
// Compiler Build ID: CL-36424714
// Cuda compilation tools, release 13.0, V13.0.88
// Based on NVVM 20.0.0
//

.version 9.0
.target sm_100
.address_size 64

	// .globl	_Z23vectorCoefficientKernelPfS_fi

.visible .entry _Z23vectorCoefficientKernelPfS_fi(
	.param .u64 .ptr .align 1 _Z23vectorCoefficientKernelPfS_fi_param_0,
	.param .u64 .ptr .align 1 _Z23vectorCoefficientKernelPfS_fi_param_1,
	.param .f32 _Z23vectorCoefficientKernelPfS_fi_param_2,
	.param .u32 _Z23vectorCoefficientKernelPfS_fi_param_3
)
{
	.reg .pred 	%p<2>;
	.reg .b32 	%r<6>;
	.reg .b32 	%f<4>;
	.reg .b64 	%rd<8>;

	ld.param.u64 	%rd1, [_Z23vectorCoefficientKernelPfS_fi_param_0];
	ld.param.u64 	%rd2, [_Z23vectorCoefficientKernelPfS_fi_param_1];
	ld.param.f32 	%f1, [_Z23vectorCoefficientKernelPfS_fi_param_2];
	ld.param.u32 	%r2, [_Z23vectorCoefficientKernelPfS_fi_param_3];
	mov.u32 	%r3, %ctaid.x;
	mov.u32 	%r4, %ntid.x;
	mov.u32 	%r5, %tid.x;
	mad.lo.s32 	%r1, %r3, %r4, %r5;
	setp.ge.u32 	%p1, %r1, %r2;
	@%p1 bra 	$L__BB0_2;
	cvta.to.global.u64 	%rd3, %rd1;
	cvta.to.global.u64 	%rd4, %rd2;
	mul.wide.u32 	%rd5, %r1, 4;
	add.s64 	%rd6, %rd3, %rd5;
	ld.global.f32 	%f2, [%rd6];
	mul.f32 	%f3, %f1, %f2;
	add.s64 	%rd7, %rd4, %rd5;
	st.global.f32 	[%rd7], %f3;
$L__BB0_2:
	ret;

}


// ===== COMPILED SASS (sm_100) =====

	.target	sm_100

	.elftype	@"ET_EXEC"


//--------------------- .note.nv.tkinfo           --------------------------
	.section	.note.nv.tkinfo,"",@"SHT_NOTE"
	.sectionflags	@"SHF_NOTE_NV_TKINFO"
	.tkinfo
        /*0018*/ 	.word	0x00000002
        /*0030*/ 	.string	""
        /*0030*/ 	.string	"ptxas"
        /*0030*/ 	.string	"Cuda compilation tools, release 13.0, V13.0.88"
        /*0030*/ 	.string	"Build cuda_13.0.r13.0/compiler.36424714_0"
        /*0030*/ 	.string	"-arch sm_100 -m 64 "



//--------------------- .note.nv.cuinfo           --------------------------
	.section	.note.nv.cuinfo,"",@"SHT_NOTE"
	.sectionflags	@"SHF_NOTE_NV_CUINFO"
        /*0018*/ 	.short	0x0002
        /*001a*/ 	.short	0x0064
        /*001c*/ 	.short	0x0082
	.zero		2


//--------------------- .nv.info                  --------------------------
	.section	.nv.info,"",@"SHT_CUDA_INFO"
	.align	4


	//----- nvinfo : EIATTR_REGCOUNT
	.align		4
        /*0000*/ 	.byte	0x04, 0x2f
        /*0002*/ 	.short	(.L_1 - .L_0)
	.align		4
.L_0:
        /*0004*/ 	.word	index@(_Z23vectorCoefficientKernelPfS_fi)
        /*0008*/ 	.word	0x0000000a


	//----- nvinfo : EIATTR_FRAME_SIZE
	.align		4
.L_1:
        /*000c*/ 	.byte	0x04, 0x11
        /*000e*/ 	.short	(.L_3 - .L_2)
	.align		4
.L_2:
        /*0010*/ 	.word	index@(_Z23vectorCoefficientKernelPfS_fi)
        /*0014*/ 	.word	0x00000000


	//----- nvinfo : EIATTR_MIN_STACK_SIZE
	.align		4
.L_3:
        /*0018*/ 	.byte	0x04, 0x12
        /*001a*/ 	.short	(.L_5 - .L_4)
	.align		4
.L_4:
        /*001c*/ 	.word	index@(_Z23vectorCoefficientKernelPfS_fi)
        /*0020*/ 	.word	0x00000000
.L_5:


//--------------------- .nv.compat                --------------------------
	.section	.nv.compat,"",@"SHT_CUDA_COMPAT_INFO"
	.align	4
        /*0000*/ 	.byte	0x02, 0x09, 0x00, 0x00, 0x02, 0x02, 0x01, 0x00, 0x02, 0x05, 0x05, 0x00, 0x03, 0x07, 0x01, 0x01
        /*0010*/ 	.byte	0x02, 0x03, 0x00, 0x00, 0x02, 0x06, 0x01, 0x00, 0x04, 0x0b, 0x08, 0x00, 0x09, 0x00, 0x00, 0x00
        /*0020*/ 	.byte	0x00, 0x00, 0x00, 0x00


//--------------------- .nv.info._Z23vectorCoefficientKernelPfS_fi --------------------------
	.section	.nv.info._Z23vectorCoefficientKernelPfS_fi,"",@"SHT_CUDA_INFO"
	.sectionflags	@""
	.align	4


	//----- nvinfo : EIATTR_CUDA_API_VERSION
	.align		4
        /*0000*/ 	.byte	0x04, 0x37
        /*0002*/ 	.short	(.L_7 - .L_6)
.L_6:
        /*0004*/ 	.word	0x00000082


	//----- nvinfo : EIATTR_KPARAM_INFO
	.align		4
.L_7:
        /*0008*/ 	.byte	0x04, 0x17
        /*000a*/ 	.short	(.L_9 - .L_8)
.L_8:
        /*000c*/ 	.word	0x00000000
        /*0010*/ 	.short	0x0003
        /*0012*/ 	.short	0x0014
        /*0014*/ 	.byte	0x00, 0xf0, 0x11, 0x00


	//----- nvinfo : EIATTR_KPARAM_INFO
	.align		4
.L_9:
        /*0018*/ 	.byte	0x04, 0x17
        /*001a*/ 	.short	(.L_11 - .L_10)
.L_10:
        /*001c*/ 	.word	0x00000000
        /*0020*/ 	.short	0x0002
        /*0022*/ 	.short	0x0010
        /*0024*/ 	.byte	0x00, 0xf0, 0x11, 0x00


	//----- nvinfo : EIATTR_KPARAM_INFO
	.align		4
.L_11:
        /*0028*/ 	.byte	0x04, 0x17
        /*002a*/ 	.short	(.L_13 - .L_12)
.L_12:
        /*002c*/ 	.word	0x00000000
        /*0030*/ 	.short	0x0001
        /*0032*/ 	.short	0x0008
        /*0034*/ 	.byte	0x00, 0xf5, 0x21, 0x00


	//----- nvinfo : EIATTR_KPARAM_INFO
	.align		4
.L_13:
        /*0038*/ 	.byte	0x04, 0x17
        /*003a*/ 	.short	(.L_15 - .L_14)
.L_14:
        /*003c*/ 	.word	0x00000000
        /*0040*/ 	.short	0x0000
        /*0042*/ 	.short	0x0000
        /*0044*/ 	.byte	0x00, 0xf5, 0x21, 0x00


	//----- nvinfo : EIATTR_SPARSE_MMA_MASK
	.align		4
.L_15:
        /*0048*/ 	.byte	0x03, 0x50
        /*004a*/ 	.short	0x0000


	//----- nvinfo : EIATTR_MAXREG_COUNT
	.align		4
        /*004c*/ 	.byte	0x03, 0x1b
        /*004e*/ 	.short	0x00ff


	//----- nvinfo : EIATTR_MERCURY_ISA_VERSION
	.align		4
        /*0050*/ 	.byte	0x03, 0x5f
        /*0052*/ 	.short	0x0101


	//----- nvinfo : EIATTR_VRC_CTA_INIT_COUNT
	.align		4
        /*0054*/ 	.byte	0x02, 0x4a
	.zero		1
	.zero		1


	//----- nvinfo : EIATTR_EXIT_INSTR_OFFSETS
	.align		4
        /*0058*/ 	.byte	0x04, 0x1c
        /*005a*/ 	.short	(.L_17 - .L_16)


	//   ....[0]....
.L_16:
        /*005c*/ 	.word	0x00000070


	//   ....[1]....
        /*0060*/ 	.word	0x00000110


	//----- nvinfo : EIATTR_CBANK_PARAM_SIZE
	.align		4
.L_17:
        /*0064*/ 	.byte	0x03, 0x19
        /*0066*/ 	.short	0x0018


	//----- nvinfo : EIATTR_PARAM_CBANK
	.align		4
        /*0068*/ 	.byte	0x04, 0x0a
        /*006a*/ 	.short	(.L_19 - .L_18)
	.align		4
.L_18:
        /*006c*/ 	.word	index@(.nv.constant0._Z23vectorCoefficientKernelPfS_fi)
        /*0070*/ 	.short	0x0380
        /*0072*/ 	.short	0x0018


	//----- nvinfo : EIATTR_SW_WAR
	.align		4
.L_19:
        /*0074*/ 	.byte	0x04, 0x36
        /*0076*/ 	.short	(.L_21 - .L_20)
.L_20:
        /*0078*/ 	.word	0x00000008
.L_21:


//--------------------- .nv.callgraph             --------------------------
	.section	.nv.callgraph,"",@"SHT_CUDA_CALLGRAPH"
	.align	4
	.sectionentsize	8
	.align		4
        /*0000*/ 	.word	0x00000000
	.align		4
        /*0004*/ 	.word	0xffffffff
	.align		4
        /*0008*/ 	.word	0x00000000
	.align		4
        /*000c*/ 	.word	0xfffffffe
	.align		4
        /*0010*/ 	.word	0x00000000
	.align		4
        /*0014*/ 	.word	0xfffffffd
	.align		4
        /*0018*/ 	.word	0x00000000
	.align		4
        /*001c*/ 	.word	0xfffffffc


//--------------------- .text._Z23vectorCoefficientKernelPfS_fi --------------------------
	.section	.text._Z23vectorCoefficientKernelPfS_fi,"ax",@progbits
	.align	128
        .global         _Z23vectorCoefficientKernelPfS_fi
        .type           _Z23vectorCoefficientKernelPfS_fi,@function
        .size           _Z23vectorCoefficientKernelPfS_fi,(.L_x_1 - _Z23vectorCoefficientKernelPfS_fi)
        .other          _Z23vectorCoefficientKernelPfS_fi,@"STO_CUDA_ENTRY STV_DEFAULT"
_Z23vectorCoefficientKernelPfS_fi:
.text._Z23vectorCoefficientKernelPfS_fi:
[----:B------:R-:W-:Y:S01]  /*0000*/  LDC R1, c[0x0][0x37c] ;  /* 0x0000df00ff017b82 */ /* 0x000fe20000000800 */
[----:B------:R-:W0:Y:S07]  /*0010*/  S2R R0, SR_TID.X ;  /* 0x0000000000007919 */ /* 0x000e2e0000002100 */
[----:B------:R-:W0:Y:S01]  /*0020*/  S2UR UR4, SR_CTAID.X ;  /* 0x00000000000479c3 */ /* 0x000e220000002500 */
[----:B------:R-:W1:Y:S07]  /*0030*/  LDCU UR5, c[0x0][0x394] ;  /* 0x00007280ff0577ac */ /* 0x000e6e0008000800 */
[----:B------:R-:W0:Y:S02]  /*0040*/  LDC R7, c[0x0][0x360] ;  /* 0x0000d800ff077b82 */ /* 0x000e240000000800 */
[----:B0-----:R-:W-:-:S05]  /*0050*/  IMAD R7, R7, UR4, R0 ;  /* 0x0000000407077c24 */ /* 0x001fca000f8e0200 */
[----:B-1----:R-:W-:-:S13]  /*0060*/  ISETP.GE.U32.AND P0, PT, R7, UR5, PT ;  /* 0x0000000507007c0c */ /* 0x002fda000bf06070 */
[----:B------:R-:W-:Y:S05]  /*0070*/  @P0 EXIT ;  /* 0x000000000000094d */ /* 0x000fea0003800000 */
[----:B------:R-:W0:Y:S01]  /*0080*/  LDC.64 R2, c[0x0][0x380] ;  /* 0x0000e000ff027b82 */ /* 0x000e220000000a00 */
[----:B------:R-:W1:Y:S01]  /*0090*/  LDCU.64 UR4, c[0x0][0x358] ;  /* 0x00006b00ff0477ac */ /* 0x000e620008000a00 */
[----:B------:R-:W2:Y:S06]  /*00a0*/  LDCU UR6, c[0x0][0x390] ;  /* 0x00007200ff0677ac */ /* 0x000eac0008000800 */
[----:B------:R-:W3:Y:S01]  /*00b0*/  LDC.64 R4, c[0x0][0x388] ;  /* 0x0000e200ff047b82 */ /* 0x000ee20000000a00 */
[----:B0-----:R-:W-:-:S06]  /*00c0*/  IMAD.WIDE.U32 R2, R7, 0x4, R2 ;  /* 0x0000000407027825 */ /* 0x001fcc00078e0002 */
[----:B-1----:R-:W2:Y:S01]  /*00d0*/  LDG.E R2, desc[UR4][R2.64] ;  /* 0x0000000402027981 */ /* 0x002ea2000c1e1900 */
[----:B---3--:R-:W-:-:S04]  /*00e0*/  IMAD.WIDE.U32 R4, R7, 0x4, R4 ;  /* 0x0000000407047825 */ /* 0x008fc800078e0004 */
[----:B--2---:R-:W-:-:S05]  /*00f0*/  FMUL R7, R2, UR6 ;  /* 0x0000000602077c20 */ /* 0x004fca0008400000 */
[----:B------:R-:W-:Y:S01]  /*0100*/  STG.E desc[UR4][R4.64], R7 ;  /* 0x0000000704007986 */ /* 0x000fe2000c101904 */
[----:B------:R-:W-:Y:S05]  /*0110*/  EXIT ;  /* 0x000000000000794d */ /* 0x000fea0003800000 */
.L_x_0:
[----:B------:R-:W-:-:S00]  /*0120*/  BRA `(.L_x_0) ;  /* 0xfffffffc00fc7947 */ /* 0x000fc0000383ffff */
[----:B------:R-:W-:-:S00]  /*0130*/  NOP ;  /* 0x0000000000007918 */ /* 0x000fc00000000000 */
        /* <DEDUP_REMOVED lines=12> */
.L_x_1:


//--------------------- .nv.shared.reserved.0     --------------------------
	.section	.nv.shared.reserved.0,"aw",@nobits
	.weak		__nv_reservedSMEM_offset_0_alias
	.size		__nv_reservedSMEM_offset_0_alias, 0, 64
	.other		__nv_reservedSMEM_offset_0_alias,@"STO_CUDA_RESERVED_SHARED STV_DEFAULT"
__nv_reservedSMEM_offset_0_alias:
	.zero		0
	.zero		64


//--------------------- .nv.constant0._Z23vectorCoefficientKernelPfS_fi --------------------------
	.section	.nv.constant0._Z23vectorCoefficientKernelPfS_fi,"a",@progbits
	.sectionflags	@""
	.align	4
.nv.constant0._Z23vectorCoefficientKernelPfS_fi:
	.zero		920


//--------------------- SYMBOLS --------------------------

	.type		.nv.reservedSmem.offset0,@object
	.size		.nv.reservedSmem.offset0,0x4
